//
// Generated by NVIDIA NVVM Compiler
//
// Compiler Build ID: CL-36424714
// Cuda compilation tools, release 13.0, V13.0.88
// Based on NVVM 20.0.0
//

.version 9.0
.target sm_100
.address_size 64

	// .globl	mymatmul_kernel0
// _ZZ16mymatmul_kernel0E11data_shared has been demoted
// _ZZ16mymatmul_kernel0E13kernel_shared has been demoted

.visible .entry mymatmul_kernel0(
	.param .u64 .ptr .align 1 mymatmul_kernel0_param_0,
	.param .u64 .ptr .align 1 mymatmul_kernel0_param_1,
	.param .u64 .ptr .align 1 mymatmul_kernel0_param_2
)
.maxntid 256
{
	.local .align 16 .b8 	__local_depot0[2048];
	.reg .b64 	%SP;
	.reg .b64 	%SPL;
	.reg .pred 	%p<5>;
	.reg .b16 	%rs<3>;
	.reg .b32 	%r<54>;
	.reg .b32 	%f<338>;
	.reg .b64 	%rd<24>;
	// demoted variable
	.shared .align 4 .b8 _ZZ16mymatmul_kernel0E11data_shared[8192];
	// demoted variable
	.shared .align 4 .b8 _ZZ16mymatmul_kernel0E13kernel_shared[4096];
	mov.u64 	%SPL, __local_depot0;
	ld.param.u64 	%rd10, [mymatmul_kernel0_param_1];
	cvta.to.global.u64 	%rd1, %rd10;
	add.u64 	%rd12, %SPL, 0;
	add.s64 	%rd23, %rd12, 1024;
	mov.f32 	%f33, 0f00000000;
	st.local.v4.f32 	[%rd12], {%f33, %f33, %f33, %f33};
	st.local.v4.f32 	[%rd12+1024], {%f33, %f33, %f33, %f33};
	st.local.v4.f32 	[%rd12+64], {%f33, %f33, %f33, %f33};
	st.local.v4.f32 	[%rd12+1088], {%f33, %f33, %f33, %f33};
	st.local.v4.f32 	[%rd12+128], {%f33, %f33, %f33, %f33};
	st.local.v4.f32 	[%rd12+1152], {%f33, %f33, %f33, %f33};
	st.local.v4.f32 	[%rd12+192], {%f33, %f33, %f33, %f33};
	st.local.v4.f32 	[%rd12+1216], {%f33, %f33, %f33, %f33};
	st.local.v4.f32 	[%rd12+256], {%f33, %f33, %f33, %f33};
	st.local.v4.f32 	[%rd12+1280], {%f33, %f33, %f33, %f33};
	st.local.v4.f32 	[%rd12+320], {%f33, %f33, %f33, %f33};
	st.local.v4.f32 	[%rd12+1344], {%f33, %f33, %f33, %f33};
	st.local.v4.f32 	[%rd12+384], {%f33, %f33, %f33, %f33};
	st.local.v4.f32 	[%rd12+1408], {%f33, %f33, %f33, %f33};
	st.local.v4.f32 	[%rd12+448], {%f33, %f33, %f33, %f33};
	st.local.v4.f32 	[%rd12+1472], {%f33, %f33, %f33, %f33};
	st.local.v4.f32 	[%rd12+512], {%f33, %f33, %f33, %f33};
	st.local.v4.f32 	[%rd12+1536], {%f33, %f33, %f33, %f33};
	st.local.v4.f32 	[%rd12+576], {%f33, %f33, %f33, %f33};
	st.local.v4.f32 	[%rd12+1600], {%f33, %f33, %f33, %f33};
	st.local.v4.f32 	[%rd12+640], {%f33, %f33, %f33, %f33};
	st.local.v4.f32 	[%rd12+1664], {%f33, %f33, %f33, %f33};
	st.local.v4.f32 	[%rd12+704], {%f33, %f33, %f33, %f33};
	st.local.v4.f32 	[%rd12+1728], {%f33, %f33, %f33, %f33};
	st.local.v4.f32 	[%rd12+768], {%f33, %f33, %f33, %f33};
	st.local.v4.f32 	[%rd12+1792], {%f33, %f33, %f33, %f33};
	st.local.v4.f32 	[%rd12+832], {%f33, %f33, %f33, %f33};
	st.local.v4.f32 	[%rd12+1856], {%f33, %f33, %f33, %f33};
	st.local.v4.f32 	[%rd12+896], {%f33, %f33, %f33, %f33};
	st.local.v4.f32 	[%rd12+1920], {%f33, %f33, %f33, %f33};
	st.local.v4.f32 	[%rd12+960], {%f33, %f33, %f33, %f33};
	st.local.v4.f32 	[%rd12+1984], {%f33, %f33, %f33, %f33};
	st.local.v4.f32 	[%rd12+16], {%f33, %f33, %f33, %f33};
	st.local.v4.f32 	[%rd12+1040], {%f33, %f33, %f33, %f33};
	st.local.v4.f32 	[%rd12+80], {%f33, %f33, %f33, %f33};
	st.local.v4.f32 	[%rd12+1104], {%f33, %f33, %f33, %f33};
	st.local.v4.f32 	[%rd12+144], {%f33, %f33, %f33, %f33};
	st.local.v4.f32 	[%rd12+1168], {%f33, %f33, %f33, %f33};
	st.local.v4.f32 	[%rd12+208], {%f33, %f33, %f33, %f33};
	st.local.v4.f32 	[%rd12+1232], {%f33, %f33, %f33, %f33};
	st.local.v4.f32 	[%rd12+272], {%f33, %f33, %f33, %f33};
	st.local.v4.f32 	[%rd12+1296], {%f33, %f33, %f33, %f33};
	st.local.v4.f32 	[%rd12+336], {%f33, %f33, %f33, %f33};
	st.local.v4.f32 	[%rd12+1360], {%f33, %f33, %f33, %f33};
	st.local.v4.f32 	[%rd12+400], {%f33, %f33, %f33, %f33};
	st.local.v4.f32 	[%rd12+1424], {%f33, %f33, %f33, %f33};
	st.local.v4.f32 	[%rd12+464], {%f33, %f33, %f33, %f33};
	st.local.v4.f32 	[%rd12+1488], {%f33, %f33, %f33, %f33};
	st.local.v4.f32 	[%rd12+528], {%f33, %f33, %f33, %f33};
	st.local.v4.f32 	[%rd12+1552], {%f33, %f33, %f33, %f33};
	st.local.v4.f32 	[%rd12+592], {%f33, %f33, %f33, %f33};
	st.local.v4.f32 	[%rd12+1616], {%f33, %f33, %f33, %f33};
	st.local.v4.f32 	[%rd12+656], {%f33, %f33, %f33, %f33};
	st.local.v4.f32 	[%rd12+1680], {%f33, %f33, %f33, %f33};
	st.local.v4.f32 	[%rd12+720], {%f33, %f33, %f33, %f33};
	st.local.v4.f32 	[%rd12+1744], {%f33, %f33, %f33, %f33};
	st.local.v4.f32 	[%rd12+784], {%f33, %f33, %f33, %f33};
	st.local.v4.f32 	[%rd12+1808], {%f33, %f33, %f33, %f33};
	st.local.v4.f32 	[%rd12+848], {%f33, %f33, %f33, %f33};
	st.local.v4.f32 	[%rd12+1872], {%f33, %f33, %f33, %f33};
	st.local.v4.f32 	[%rd12+912], {%f33, %f33, %f33, %f33};
	st.local.v4.f32 	[%rd12+1936], {%f33, %f33, %f33, %f33};
	st.local.v4.f32 	[%rd12+976], {%f33, %f33, %f33, %f33};
	st.local.v4.f32 	[%rd12+2000], {%f33, %f33, %f33, %f33};
	st.local.v4.f32 	[%rd12+32], {%f33, %f33, %f33, %f33};
	st.local.v4.f32 	[%rd12+1056], {%f33, %f33, %f33, %f33};
	st.local.v4.f32 	[%rd12+96], {%f33, %f33, %f33, %f33};
	st.local.v4.f32 	[%rd12+1120], {%f33, %f33, %f33, %f33};
	st.local.v4.f32 	[%rd12+160], {%f33, %f33, %f33, %f33};
	st.local.v4.f32 	[%rd12+1184], {%f33, %f33, %f33, %f33};
	st.local.v4.f32 	[%rd12+224], {%f33, %f33, %f33, %f33};
	st.local.v4.f32 	[%rd12+1248], {%f33, %f33, %f33, %f33};
	st.local.v4.f32 	[%rd12+288], {%f33, %f33, %f33, %f33};
	st.local.v4.f32 	[%rd12+1312], {%f33, %f33, %f33, %f33};
	st.local.v4.f32 	[%rd12+352], {%f33, %f33, %f33, %f33};
	st.local.v4.f32 	[%rd12+1376], {%f33, %f33, %f33, %f33};
	st.local.v4.f32 	[%rd12+416], {%f33, %f33, %f33, %f33};
	st.local.v4.f32 	[%rd12+1440], {%f33, %f33, %f33, %f33};
	st.local.v4.f32 	[%rd12+480], {%f33, %f33, %f33, %f33};
	st.local.v4.f32 	[%rd12+1504], {%f33, %f33, %f33, %f33};
	st.local.v4.f32 	[%rd12+544], {%f33, %f33, %f33, %f33};
	st.local.v4.f32 	[%rd12+1568], {%f33, %f33, %f33, %f33};
	st.local.v4.f32 	[%rd12+608], {%f33, %f33, %f33, %f33};
	st.local.v4.f32 	[%rd12+1632], {%f33, %f33, %f33, %f33};
	st.local.v4.f32 	[%rd12+672], {%f33, %f33, %f33, %f33};
	st.local.v4.f32 	[%rd12+1696], {%f33, %f33, %f33, %f33};
	st.local.v4.f32 	[%rd12+736], {%f33, %f33, %f33, %f33};
	st.local.v4.f32 	[%rd12+1760], {%f33, %f33, %f33, %f33};
	st.local.v4.f32 	[%rd12+800], {%f33, %f33, %f33, %f33};
	st.local.v4.f32 	[%rd12+1824], {%f33, %f33, %f33, %f33};
	st.local.v4.f32 	[%rd12+864], {%f33, %f33, %f33, %f33};
	st.local.v4.f32 	[%rd12+1888], {%f33, %f33, %f33, %f33};
	st.local.v4.f32 	[%rd12+928], {%f33, %f33, %f33, %f33};
	st.local.v4.f32 	[%rd12+1952], {%f33, %f33, %f33, %f33};
	st.local.v4.f32 	[%rd12+992], {%f33, %f33, %f33, %f33};
	st.local.v4.f32 	[%rd12+2016], {%f33, %f33, %f33, %f33};
	st.local.v4.f32 	[%rd12+48], {%f33, %f33, %f33, %f33};
	st.local.v4.f32 	[%rd12+1072], {%f33, %f33, %f33, %f33};
	st.local.v4.f32 	[%rd12+112], {%f33, %f33, %f33, %f33};
	st.local.v4.f32 	[%rd12+1136], {%f33, %f33, %f33, %f33};
	st.local.v4.f32 	[%rd12+176], {%f33, %f33, %f33, %f33};
	st.local.v4.f32 	[%rd12+1200], {%f33, %f33, %f33, %f33};
	st.local.v4.f32 	[%rd12+240], {%f33, %f33, %f33, %f33};
	st.local.v4.f32 	[%rd12+1264], {%f33, %f33, %f33, %f33};
	st.local.v4.f32 	[%rd12+304], {%f33, %f33, %f33, %f33};
	st.local.v4.f32 	[%rd12+1328], {%f33, %f33, %f33, %f33};
	st.local.v4.f32 	[%rd12+368], {%f33, %f33, %f33, %f33};
	st.local.v4.f32 	[%rd12+1392], {%f33, %f33, %f33, %f33};
	st.local.v4.f32 	[%rd12+432], {%f33, %f33, %f33, %f33};
	st.local.v4.f32 	[%rd12+1456], {%f33, %f33, %f33, %f33};
	st.local.v4.f32 	[%rd12+496], {%f33, %f33, %f33, %f33};
	st.local.v4.f32 	[%rd12+1520], {%f33, %f33, %f33, %f33};
	st.local.v4.f32 	[%rd12+560], {%f33, %f33, %f33, %f33};
	st.local.v4.f32 	[%rd12+1584], {%f33, %f33, %f33, %f33};
	st.local.v4.f32 	[%rd12+624], {%f33, %f33, %f33, %f33};
	st.local.v4.f32 	[%rd12+1648], {%f33, %f33, %f33, %f33};
	st.local.v4.f32 	[%rd12+688], {%f33, %f33, %f33, %f33};
	st.local.v4.f32 	[%rd12+1712], {%f33, %f33, %f33, %f33};
	st.local.v4.f32 	[%rd12+752], {%f33, %f33, %f33, %f33};
	st.local.v4.f32 	[%rd12+1776], {%f33, %f33, %f33, %f33};
	st.local.v4.f32 	[%rd12+816], {%f33, %f33, %f33, %f33};
	st.local.v4.f32 	[%rd12+1840], {%f33, %f33, %f33, %f33};
	st.local.v4.f32 	[%rd12+880], {%f33, %f33, %f33, %f33};
	st.local.v4.f32 	[%rd12+1904], {%f33, %f33, %f33, %f33};
	st.local.v4.f32 	[%rd12+944], {%f33, %f33, %f33, %f33};
	st.local.v4.f32 	[%rd12+1968], {%f33, %f33, %f33, %f33};
	st.local.v4.f32 	[%rd12+1008], {%f33, %f33, %f33, %f33};
	st.local.v4.f32 	[%rd12+2032], {%f33, %f33, %f33, %f33};
	mov.u32 	%r1, %tid.x;
	mov.u32 	%r18, %ctaid.x;
	shl.b32 	%r2, %r18, 8;
	shl.b32 	%r19, %r1, 2;
	or.b32  	%r3, %r19, 60;
	cvt.u16.u32 	%rs1, %r1;
	and.b16  	%rs2, %rs1, 15;
	mul.wide.u16 	%r20, %rs2, 64;
	mov.u32 	%r21, _ZZ16mymatmul_kernel0E13kernel_shared;
	add.s32 	%r4, %r21, %r20;
	mov.b32 	%r49, 0;
	shl.b32 	%r24, %r1, 8;
	or.b32  	%r25, %r24, %r1;
	and.b32  	%r26, %r25, 64515;
$L__BB0_1:
	ld.param.u64 	%rd20, [mymatmul_kernel0_param_0];
	bar.sync 	0;
	shl.b32 	%r23, %r49, 2;
	add.s32 	%r27, %r26, %r23;
	cvta.to.global.u64 	%rd13, %rd20;
	mul.wide.u32 	%rd14, %r27, 4;
	add.s64 	%rd15, %rd13, %rd14;
	ld.global.nc.f32 	%f34, [%rd15];
	shl.b32 	%r28, %r1, 2;
	mov.u32 	%r29, _ZZ16mymatmul_kernel0E11data_shared;
	add.s32 	%r30, %r29, %r28;
	st.shared.f32 	[%r30], %f34;
	ld.global.nc.f32 	%f35, [%rd15+262144];
	st.shared.f32 	[%r30+1024], %f35;
	ld.global.nc.f32 	%f36, [%rd15+524288];
	st.shared.f32 	[%r30+2048], %f36;
	ld.global.nc.f32 	%f37, [%rd15+786432];
	st.shared.f32 	[%r30+3072], %f37;
	ld.global.nc.f32 	%f38, [%rd15+1048576];
	st.shared.f32 	[%r30+4096], %f38;
	ld.global.nc.f32 	%f39, [%rd15+1310720];
	st.shared.f32 	[%r30+5120], %f39;
	ld.global.nc.f32 	%f40, [%rd15+1572864];
	st.shared.f32 	[%r30+6144], %f40;
	ld.global.nc.f32 	%f41, [%rd15+1835008];
	st.shared.f32 	[%r30+7168], %f41;
	shl.b32 	%r31, %r49, 14;
	add.s32 	%r32, %r2, %r1;
	add.s32 	%r33, %r32, %r31;
	mul.wide.u32 	%rd16, %r33, 4;
	add.s64 	%rd17, %rd1, %rd16;
	ld.global.nc.f32 	%f42, [%rd17];
	mov.u32 	%r34, _ZZ16mymatmul_kernel0E13kernel_shared;
	add.s32 	%r35, %r34, %r28;
	st.shared.f32 	[%r35], %f42;
	ld.global.nc.f32 	%f43, [%rd17+16384];
	st.shared.f32 	[%r35+1024], %f43;
	ld.global.nc.f32 	%f44, [%rd17+32768];
	st.shared.f32 	[%r35+2048], %f44;
	ld.global.nc.f32 	%f45, [%rd17+49152];
	st.shared.f32 	[%r35+3072], %f45;
	bar.sync 	0;
	mov.b32 	%r50, 0;
$L__BB0_2:
	add.s32 	%r37, %r3, %r50;
	shl.b32 	%r38, %r37, 2;
	mov.u32 	%r39, _ZZ16mymatmul_kernel0E11data_shared;
	add.s32 	%r40, %r39, %r38;
	ld.shared.f32 	%f1, [%r40+4096];
	ld.shared.f32 	%f2, [%r40];
	ld.shared.f32 	%f3, [%r40+3856];
	ld.shared.f32 	%f4, [%r40+-240];
	ld.shared.f32 	%f5, [%r40+3872];
	ld.shared.f32 	%f6, [%r40+-224];
	ld.shared.f32 	%f7, [%r40+3888];
	ld.shared.f32 	%f8, [%r40+-208];
	ld.shared.f32 	%f9, [%r40+3904];
	ld.shared.f32 	%f10, [%r40+-192];
	ld.shared.f32 	%f11, [%r40+3920];
	ld.shared.f32 	%f12, [%r40+-176];
	ld.shared.f32 	%f13, [%r40+3936];
	ld.shared.f32 	%f14, [%r40+-160];
	ld.shared.f32 	%f15, [%r40+3952];
	ld.shared.f32 	%f16, [%r40+-144];
	ld.shared.f32 	%f17, [%r40+3968];
	ld.shared.f32 	%f18, [%r40+-128];
	ld.shared.f32 	%f19, [%r40+3984];
	ld.shared.f32 	%f20, [%r40+-112];
	ld.shared.f32 	%f21, [%r40+4000];
	ld.shared.f32 	%f22, [%r40+-96];
	ld.shared.f32 	%f23, [%r40+4016];
	ld.shared.f32 	%f24, [%r40+-80];
	ld.shared.f32 	%f25, [%r40+4032];
	ld.shared.f32 	%f26, [%r40+-64];
	ld.shared.f32 	%f27, [%r40+4048];
	ld.shared.f32 	%f28, [%r40+-48];
	ld.shared.f32 	%f29, [%r40+4064];
	ld.shared.f32 	%f30, [%r40+-32];
	ld.shared.f32 	%f31, [%r40+4080];
	ld.shared.f32 	%f32, [%r40+-16];
	shl.b32 	%r41, %r50, 10;
	add.s32 	%r7, %r4, %r41;
	mov.b32 	%r51, 8;
	mov.u64 	%rd22, %rd23;
$L__BB0_3:
	ld.local.v4.f32 	{%f46, %f47, %f48, %f49}, [%rd22+-1024];
	add.s32 	%r42, %r7, %r51;
	ld.shared.f32 	%f50, [%r42+-8];
	fma.rn.f32 	%f51, %f4, %f50, %f46;
	ld.local.v4.f32 	{%f52, %f53, %f54, %f55}, [%rd22];
	fma.rn.f32 	%f56, %f3, %f50, %f52;
	ld.shared.f32 	%f57, [%r42+-4];
	fma.rn.f32 	%f58, %f4, %f57, %f47;
	fma.rn.f32 	%f59, %f3, %f57, %f53;
	ld.shared.f32 	%f60, [%r42];
	fma.rn.f32 	%f61, %f4, %f60, %f48;
	fma.rn.f32 	%f62, %f3, %f60, %f54;
	ld.shared.f32 	%f63, [%r42+4];
	fma.rn.f32 	%f64, %f4, %f63, %f49;
	st.local.v4.f32 	[%rd22+-1024], {%f51, %f58, %f61, %f64};
	fma.rn.f32 	%f65, %f3, %f63, %f55;
	st.local.v4.f32 	[%rd22], {%f56, %f59, %f62, %f65};
	ld.local.v4.f32 	{%f66, %f67, %f68, %f69}, [%rd22+-960];
	fma.rn.f32 	%f70, %f6, %f50, %f66;
	ld.local.v4.f32 	{%f71, %f72, %f73, %f74}, [%rd22+64];
	fma.rn.f32 	%f75, %f5, %f50, %f71;
	fma.rn.f32 	%f76, %f6, %f57, %f67;
	fma.rn.f32 	%f77, %f5, %f57, %f72;
	fma.rn.f32 	%f78, %f6, %f60, %f68;
	fma.rn.f32 	%f79, %f5, %f60, %f73;
	fma.rn.f32 	%f80, %f6, %f63, %f69;
	st.local.v4.f32 	[%rd22+-960], {%f70, %f76, %f78, %f80};
	fma.rn.f32 	%f81, %f5, %f63, %f74;
	st.local.v4.f32 	[%rd22+64], {%f75, %f77, %f79, %f81};
	ld.local.v4.f32 	{%f82, %f83, %f84, %f85}, [%rd22+-896];
	fma.rn.f32 	%f86, %f8, %f50, %f82;
	ld.local.v4.f32 	{%f87, %f88, %f89, %f90}, [%rd22+128];
	fma.rn.f32 	%f91, %f7, %f50, %f87;
	fma.rn.f32 	%f92, %f8, %f57, %f83;
	fma.rn.f32 	%f93, %f7, %f57, %f88;
	fma.rn.f32 	%f94, %f8, %f60, %f84;
	fma.rn.f32 	%f95, %f7, %f60, %f89;
	fma.rn.f32 	%f96, %f8, %f63, %f85;
	st.local.v4.f32 	[%rd22+-896], {%f86, %f92, %f94, %f96};
	fma.rn.f32 	%f97, %f7, %f63, %f90;
	st.local.v4.f32 	[%rd22+128], {%f91, %f93, %f95, %f97};
	ld.local.v4.f32 	{%f98, %f99, %f100, %f101}, [%rd22+-832];
	fma.rn.f32 	%f102, %f10, %f50, %f98;
	ld.local.v4.f32 	{%f103, %f104, %f105, %f106}, [%rd22+192];
	fma.rn.f32 	%f107, %f9, %f50, %f103;
	fma.rn.f32 	%f108, %f10, %f57, %f99;
	fma.rn.f32 	%f109, %f9, %f57, %f104;
	fma.rn.f32 	%f110, %f10, %f60, %f100;
	fma.rn.f32 	%f111, %f9, %f60, %f105;
	fma.rn.f32 	%f112, %f10, %f63, %f101;
	st.local.v4.f32 	[%rd22+-832], {%f102, %f108, %f110, %f112};
	fma.rn.f32 	%f113, %f9, %f63, %f106;
	st.local.v4.f32 	[%rd22+192], {%f107, %f109, %f111, %f113};
	ld.local.v4.f32 	{%f114, %f115, %f116, %f117}, [%rd22+-768];
	fma.rn.f32 	%f118, %f12, %f50, %f114;
	ld.local.v4.f32 	{%f119, %f120, %f121, %f122}, [%rd22+256];
	fma.rn.f32 	%f123, %f11, %f50, %f119;
	fma.rn.f32 	%f124, %f12, %f57, %f115;
	fma.rn.f32 	%f125, %f11, %f57, %f120;
	fma.rn.f32 	%f126, %f12, %f60, %f116;
	fma.rn.f32 	%f127, %f11, %f60, %f121;
	fma.rn.f32 	%f128, %f12, %f63, %f117;
	st.local.v4.f32 	[%rd22+-768], {%f118, %f124, %f126, %f128};
	fma.rn.f32 	%f129, %f11, %f63, %f122;
	st.local.v4.f32 	[%rd22+256], {%f123, %f125, %f127, %f129};
	ld.local.v4.f32 	{%f130, %f131, %f132, %f133}, [%rd22+-704];
	fma.rn.f32 	%f134, %f14, %f50, %f130;
	ld.local.v4.f32 	{%f135, %f136, %f137, %f138}, [%rd22+320];
	fma.rn.f32 	%f139, %f13, %f50, %f135;
	fma.rn.f32 	%f140, %f14, %f57, %f131;
	fma.rn.f32 	%f141, %f13, %f57, %f136;
	fma.rn.f32 	%f142, %f14, %f60, %f132;
	fma.rn.f32 	%f143, %f13, %f60, %f137;
	fma.rn.f32 	%f144, %f14, %f63, %f133;
	st.local.v4.f32 	[%rd22+-704], {%f134, %f140, %f142, %f144};
	fma.rn.f32 	%f145, %f13, %f63, %f138;
	st.local.v4.f32 	[%rd22+320], {%f139, %f141, %f143, %f145};
	ld.local.v4.f32 	{%f146, %f147, %f148, %f149}, [%rd22+-640];
	fma.rn.f32 	%f150, %f16, %f50, %f146;
	ld.local.v4.f32 	{%f151, %f152, %f153, %f154}, [%rd22+384];
	fma.rn.f32 	%f155, %f15, %f50, %f151;
	fma.rn.f32 	%f156, %f16, %f57, %f147;
	fma.rn.f32 	%f157, %f15, %f57, %f152;
	fma.rn.f32 	%f158, %f16, %f60, %f148;
	fma.rn.f32 	%f159, %f15, %f60, %f153;
	fma.rn.f32 	%f160, %f16, %f63, %f149;
	st.local.v4.f32 	[%rd22+-640], {%f150, %f156, %f158, %f160};
	fma.rn.f32 	%f161, %f15, %f63, %f154;
	st.local.v4.f32 	[%rd22+384], {%f155, %f157, %f159, %f161};
	ld.local.v4.f32 	{%f162, %f163, %f164, %f165}, [%rd22+-576];
	fma.rn.f32 	%f166, %f18, %f50, %f162;
	ld.local.v4.f32 	{%f167, %f168, %f169, %f170}, [%rd22+448];
	fma.rn.f32 	%f171, %f17, %f50, %f167;
	fma.rn.f32 	%f172, %f18, %f57, %f163;
	fma.rn.f32 	%f173, %f17, %f57, %f168;
	fma.rn.f32 	%f174, %f18, %f60, %f164;
	fma.rn.f32 	%f175, %f17, %f60, %f169;
	fma.rn.f32 	%f176, %f18, %f63, %f165;
	st.local.v4.f32 	[%rd22+-576], {%f166, %f172, %f174, %f176};
	fma.rn.f32 	%f177, %f17, %f63, %f170;
	st.local.v4.f32 	[%rd22+448], {%f171, %f173, %f175, %f177};
	ld.local.v4.f32 	{%f178, %f179, %f180, %f181}, [%rd22+-512];
	fma.rn.f32 	%f182, %f20, %f50, %f178;
	ld.local.v4.f32 	{%f183, %f184, %f185, %f186}, [%rd22+512];
	fma.rn.f32 	%f187, %f19, %f50, %f183;
	fma.rn.f32 	%f188, %f20, %f57, %f179;
	fma.rn.f32 	%f189, %f19, %f57, %f184;
	fma.rn.f32 	%f190, %f20, %f60, %f180;
	fma.rn.f32 	%f191, %f19, %f60, %f185;
	fma.rn.f32 	%f192, %f20, %f63, %f181;
	st.local.v4.f32 	[%rd22+-512], {%f182, %f188, %f190, %f192};
	fma.rn.f32 	%f193, %f19, %f63, %f186;
	st.local.v4.f32 	[%rd22+512], {%f187, %f189, %f191, %f193};
	ld.local.v4.f32 	{%f194, %f195, %f196, %f197}, [%rd22+-448];
	fma.rn.f32 	%f198, %f22, %f50, %f194;
	ld.local.v4.f32 	{%f199, %f200, %f201, %f202}, [%rd22+576];
	fma.rn.f32 	%f203, %f21, %f50, %f199;
	fma.rn.f32 	%f204, %f22, %f57, %f195;
	fma.rn.f32 	%f205, %f21, %f57, %f200;
	fma.rn.f32 	%f206, %f22, %f60, %f196;
	fma.rn.f32 	%f207, %f21, %f60, %f201;
	fma.rn.f32 	%f208, %f22, %f63, %f197;
	st.local.v4.f32 	[%rd22+-448], {%f198, %f204, %f206, %f208};
	fma.rn.f32 	%f209, %f21, %f63, %f202;
	st.local.v4.f32 	[%rd22+576], {%f203, %f205, %f207, %f209};
	ld.local.v4.f32 	{%f210, %f211, %f212, %f213}, [%rd22+-384];
	fma.rn.f32 	%f214, %f24, %f50, %f210;
	ld.local.v4.f32 	{%f215, %f216, %f217, %f218}, [%rd22+640];
	fma.rn.f32 	%f219, %f23, %f50, %f215;
	fma.rn.f32 	%f220, %f24, %f57, %f211;
	fma.rn.f32 	%f221, %f23, %f57, %f216;
	fma.rn.f32 	%f222, %f24, %f60, %f212;
	fma.rn.f32 	%f223, %f23, %f60, %f217;
	fma.rn.f32 	%f224, %f24, %f63, %f213;
	st.local.v4.f32 	[%rd22+-384], {%f214, %f220, %f222, %f224};
	fma.rn.f32 	%f225, %f23, %f63, %f218;
	st.local.v4.f32 	[%rd22+640], {%f219, %f221, %f223, %f225};
	ld.local.v4.f32 	{%f226, %f227, %f228, %f229}, [%rd22+-320];
	fma.rn.f32 	%f230, %f26, %f50, %f226;
	ld.local.v4.f32 	{%f231, %f232, %f233, %f234}, [%rd22+704];
	fma.rn.f32 	%f235, %f25, %f50, %f231;
	fma.rn.f32 	%f236, %f26, %f57, %f227;
	fma.rn.f32 	%f237, %f25, %f57, %f232;
	fma.rn.f32 	%f238, %f26, %f60, %f228;
	fma.rn.f32 	%f239, %f25, %f60, %f233;
	fma.rn.f32 	%f240, %f26, %f63, %f229;
	st.local.v4.f32 	[%rd22+-320], {%f230, %f236, %f238, %f240};
	fma.rn.f32 	%f241, %f25, %f63, %f234;
	st.local.v4.f32 	[%rd22+704], {%f235, %f237, %f239, %f241};
	ld.local.v4.f32 	{%f242, %f243, %f244, %f245}, [%rd22+-256];
	fma.rn.f32 	%f246, %f28, %f50, %f242;
	ld.local.v4.f32 	{%f247, %f248, %f249, %f250}, [%rd22+768];
	fma.rn.f32 	%f251, %f27, %f50, %f247;
	fma.rn.f32 	%f252, %f28, %f57, %f243;
	fma.rn.f32 	%f253, %f27, %f57, %f248;
	fma.rn.f32 	%f254, %f28, %f60, %f244;
	fma.rn.f32 	%f255, %f27, %f60, %f249;
	fma.rn.f32 	%f256, %f28, %f63, %f245;
	st.local.v4.f32 	[%rd22+-256], {%f246, %f252, %f254, %f256};
	fma.rn.f32 	%f257, %f27, %f63, %f250;
	st.local.v4.f32 	[%rd22+768], {%f251, %f253, %f255, %f257};
	ld.local.v4.f32 	{%f258, %f259, %f260, %f261}, [%rd22+-192];
	fma.rn.f32 	%f262, %f30, %f50, %f258;
	ld.local.v4.f32 	{%f263, %f264, %f265, %f266}, [%rd22+832];
	fma.rn.f32 	%f267, %f29, %f50, %f263;
	fma.rn.f32 	%f268, %f30, %f57, %f259;
	fma.rn.f32 	%f269, %f29, %f57, %f264;
	fma.rn.f32 	%f270, %f30, %f60, %f260;
	fma.rn.f32 	%f271, %f29, %f60, %f265;
	fma.rn.f32 	%f272, %f30, %f63, %f261;
	st.local.v4.f32 	[%rd22+-192], {%f262, %f268, %f270, %f272};
	fma.rn.f32 	%f273, %f29, %f63, %f266;
	st.local.v4.f32 	[%rd22+832], {%f267, %f269, %f271, %f273};
	ld.local.v4.f32 	{%f274, %f275, %f276, %f277}, [%rd22+-128];
	fma.rn.f32 	%f278, %f32, %f50, %f274;
	ld.local.v4.f32 	{%f279, %f280, %f281, %f282}, [%rd22+896];
	fma.rn.f32 	%f283, %f31, %f50, %f279;
	fma.rn.f32 	%f284, %f32, %f57, %f275;
	fma.rn.f32 	%f285, %f31, %f57, %f280;
	fma.rn.f32 	%f286, %f32, %f60, %f276;
	fma.rn.f32 	%f287, %f31, %f60, %f281;
	fma.rn.f32 	%f288, %f32, %f63, %f277;
	st.local.v4.f32 	[%rd22+-128], {%f278, %f284, %f286, %f288};
	fma.rn.f32 	%f289, %f31, %f63, %f282;
	st.local.v4.f32 	[%rd22+896], {%f283, %f285, %f287, %f289};
	ld.local.v4.f32 	{%f290, %f291, %f292, %f293}, [%rd22+-64];
	fma.rn.f32 	%f294, %f2, %f50, %f290;
	ld.local.v4.f32 	{%f295, %f296, %f297, %f298}, [%rd22+960];
	fma.rn.f32 	%f299, %f1, %f50, %f295;
	fma.rn.f32 	%f300, %f2, %f57, %f291;
	fma.rn.f32 	%f301, %f1, %f57, %f296;
	fma.rn.f32 	%f302, %f2, %f60, %f292;
	fma.rn.f32 	%f303, %f1, %f60, %f297;
	fma.rn.f32 	%f304, %f2, %f63, %f293;
	st.local.v4.f32 	[%rd22+-64], {%f294, %f300, %f302, %f304};
	fma.rn.f32 	%f305, %f1, %f63, %f298;
	st.local.v4.f32 	[%rd22+960], {%f299, %f301, %f303, %f305};
	add.s32 	%r51, %r51, 16;
	add.s64 	%rd22, %rd22, 16;
	setp.ne.s32 	%p1, %r51, 72;
	@%p1 bra 	$L__BB0_3;
	add.s32 	%r50, %r50, 1;
	setp.ne.s32 	%p2, %r50, 4;
	@%p2 bra 	$L__BB0_2;
	add.s32 	%r49, %r49, 1;
	setp.ne.s32 	%p3, %r49, 256;
	@%p3 bra 	$L__BB0_1;
	ld.param.u64 	%rd21, [mymatmul_kernel0_param_2];
	shl.b32 	%r44, %r1, 12;
	and.b32  	%r45, %r44, 983040;
	add.s32 	%r46, %r45, %r2;
	shl.b32 	%r47, %r1, 4;
	and.b32  	%r48, %r47, 240;
	add.s32 	%r52, %r46, %r48;
	cvta.to.global.u64 	%rd5, %rd21;
	mov.b32 	%r53, 0;
$L__BB0_7:
	ld.local.v4.f32 	{%f306, %f307, %f308, %f309}, [%rd23+-1024];
	mul.wide.u32 	%rd18, %r52, 4;
	add.s64 	%rd19, %rd5, %rd18;
	st.global.f32 	[%rd19], %f306;
	ld.local.v4.f32 	{%f310, %f311, %f312, %f313}, [%rd23];
	st.global.f32 	[%rd19+4194304], %f310;
	st.global.f32 	[%rd19+4], %f307;
	st.global.f32 	[%rd19+4194308], %f311;
	st.global.f32 	[%rd19+8], %f308;
	st.global.f32 	[%rd19+4194312], %f312;
	st.global.f32 	[%rd19+12], %f309;
	st.global.f32 	[%rd19+4194316], %f313;
	ld.local.v4.f32 	{%f314, %f315, %f316, %f317}, [%rd23+-1008];
	st.global.f32 	[%rd19+16], %f314;
	ld.local.v4.f32 	{%f318, %f319, %f320, %f321}, [%rd23+16];
	st.global.f32 	[%rd19+4194320], %f318;
	st.global.f32 	[%rd19+20], %f315;
	st.global.f32 	[%rd19+4194324], %f319;
	st.global.f32 	[%rd19+24], %f316;
	st.global.f32 	[%rd19+4194328], %f320;
	st.global.f32 	[%rd19+28], %f317;
	st.global.f32 	[%rd19+4194332], %f321;
	ld.local.v4.f32 	{%f322, %f323, %f324, %f325}, [%rd23+-992];
	st.global.f32 	[%rd19+32], %f322;
	ld.local.v4.f32 	{%f326, %f327, %f328, %f329}, [%rd23+32];
	st.global.f32 	[%rd19+4194336], %f326;
	st.global.f32 	[%rd19+36], %f323;
	st.global.f32 	[%rd19+4194340], %f327;
	st.global.f32 	[%rd19+40], %f324;
	st.global.f32 	[%rd19+4194344], %f328;
	st.global.f32 	[%rd19+44], %f325;
	st.global.f32 	[%rd19+4194348], %f329;
	ld.local.v4.f32 	{%f330, %f331, %f332, %f333}, [%rd23+-976];
	st.global.f32 	[%rd19+48], %f330;
	ld.local.v4.f32 	{%f334, %f335, %f336, %f337}, [%rd23+48];
	st.global.f32 	[%rd19+4194352], %f334;
	st.global.f32 	[%rd19+52], %f331;
	st.global.f32 	[%rd19+4194356], %f335;
	st.global.f32 	[%rd19+56], %f332;
	st.global.f32 	[%rd19+4194360], %f336;
	st.global.f32 	[%rd19+60], %f333;
	st.global.f32 	[%rd19+4194364], %f337;
	add.s32 	%r53, %r53, 1;
	add.s32 	%r52, %r52, 4096;
	add.s64 	%rd23, %rd23, 64;
	setp.ne.s32 	%p4, %r53, 16;
	@%p4 bra 	$L__BB0_7;
	ret;

}


// ===== COMPILED SASS (sm_100) =====

	.target	sm_100

	.elftype	@"ET_EXEC"


//--------------------- .note.nv.tkinfo           --------------------------
	.section	.note.nv.tkinfo,"",@"SHT_NOTE"
	.sectionflags	@"SHF_NOTE_NV_TKINFO"
	.tkinfo
        /*0018*/ 	.word	0x00000002
        /*0030*/ 	.string	""
        /*0030*/ 	.string	"ptxas"
        /*0030*/ 	.string	"Cuda compilation tools, release 13.0, V13.0.88"
        /*0030*/ 	.string	"Build cuda_13.0.r13.0/compiler.36424714_0"
        /*0030*/ 	.string	"-arch sm_100 -m 64 "



//--------------------- .note.nv.cuinfo           --------------------------
	.section	.note.nv.cuinfo,"",@"SHT_NOTE"
	.sectionflags	@"SHF_NOTE_NV_CUINFO"
        /*0018*/ 	.short	0x0002
        /*001a*/ 	.short	0x0064
        /*001c*/ 	.short	0x0082
	.zero		2


//--------------------- .nv.info                  --------------------------
	.section	.nv.info,"",@"SHT_CUDA_INFO"
	.align	4


	//----- nvinfo : EIATTR_REGCOUNT
	.align		4
        /*0000*/ 	.byte	0x04, 0x2f
        /*0002*/ 	.short	(.L_1 - .L_0)
	.align		4
.L_0:
        /*0004*/ 	.word	index@(mymatmul_kernel0)
        /*0008*/ 	.word	0x00000040


	//----- nvinfo : EIATTR_FRAME_SIZE
	.align		4
.L_1:
        /*000c*/ 	.byte	0x04, 0x11
        /*000e*/ 	.short	(.L_3 - .L_2)
	.align		4
.L_2:
        /*0010*/ 	.word	index@(mymatmul_kernel0)
        /*0014*/ 	.word	0x00000810


	//----- nvinfo : EIATTR_MIN_STACK_SIZE
	.align		4
.L_3:
        /*0018*/ 	.byte	0x04, 0x12
        /*001a*/ 	.short	(.L_5 - .L_4)
	.align		4
.L_4:
        /*001c*/ 	.word	index@(mymatmul_kernel0)
        /*0020*/ 	.word	0x00000810
.L_5:


//--------------------- .nv.compat                --------------------------
	.section	.nv.compat,"",@"SHT_CUDA_COMPAT_INFO"
	.align	4
        /*0000*/ 	.byte	0x02, 0x09, 0x00, 0x00, 0x02, 0x02, 0x01, 0x00, 0x02, 0x05, 0x05, 0x00, 0x03, 0x07, 0x01, 0x01
        /*0010*/ 	.byte	0x02, 0x03, 0x00, 0x00, 0x02, 0x06, 0x01, 0x00, 0x04, 0x0b, 0x08, 0x00, 0x09, 0x00, 0x00, 0x00
        /*0020*/ 	.byte	0x00, 0x00, 0x00, 0x00


//--------------------- .nv.info.mymatmul_kernel0 --------------------------
	.section	.nv.info.mymatmul_kernel0,"",@"SHT_CUDA_INFO"
	.sectionflags	@""
	.align	4


	//----- nvinfo : EIATTR_CUDA_API_VERSION
	.align		4
        /*0000*/ 	.byte	0x04, 0x37
        /*0002*/ 	.short	(.L_7 - .L_6)
.L_6:
        /*0004*/ 	.word	0x00000082


	//----- nvinfo : EIATTR_KPARAM_INFO
	.align		4
.L_7:
        /*0008*/ 	.byte	0x04, 0x17
        /*000a*/ 	.short	(.L_9 - .L_8)
.L_8:
        /*000c*/ 	.word	0x00000000
        /*0010*/ 	.short	0x0002
        /*0012*/ 	.short	0x0010
        /*0014*/ 	.byte	0x00, 0xf5, 0x21, 0x00


	//----- nvinfo : EIATTR_KPARAM_INFO
	.align		4
.L_9:
        /*0018*/ 	.byte	0x04, 0x17
        /*001a*/ 	.short	(.L_11 - .L_10)
.L_10:
        /*001c*/ 	.word	0x00000000
        /*0020*/ 	.short	0x0001
        /*0022*/ 	.short	0x0008
        /*0024*/ 	.byte	0x00, 0xf5, 0x21, 0x00


	//----- nvinfo : EIATTR_KPARAM_INFO
	.align		4
.L_11:
        /*0028*/ 	.byte	0x04, 0x17
        /*002a*/ 	.short	(.L_13 - .L_12)
.L_12:
        /*002c*/ 	.word	0x00000000
        /*0030*/ 	.short	0x0000
        /*0032*/ 	.short	0x0000
        /*0034*/ 	.byte	0x00, 0xf5, 0x21, 0x00


	//----- nvinfo : EIATTR_SPARSE_MMA_MASK
	.align		4
.L_13:
        /*0038*/ 	.byte	0x03, 0x50
        /*003a*/ 	.short	0x0000


	//----- nvinfo : EIATTR_MAXREG_COUNT
	.align		4
        /*003c*/ 	.byte	0x03, 0x1b
        /*003e*/ 	.short	0x00ff


	//----- nvinfo : EIATTR_NUM_BARRIERS
	.align		4
        /*0040*/ 	.byte	0x02, 0x4c
        /*0042*/ 	.byte	0x01
	.zero		1


	//----- nvinfo : EIATTR_ANNOTATIONS
	.align		4
        /*0044*/ 	.byte	0x04, 0x55
        /*0046*/ 	.short	(.L_15 - .L_14)


	//   ....[0]....
.L_14:
        /*0048*/ 	.word	0x00000001
        /*004c*/ 	.byte	0xd0, 0x08, 0x00, 0x00, 0x01, 0x00, 0x00, 0x00, 0xe0, 0x08, 0x00, 0x00, 0x01, 0x00, 0x00, 0x00
        /*005c*/ 	.byte	0x00, 0x0b, 0x00, 0x00


	//----- nvinfo : EIATTR_MERCURY_ISA_VERSION
	.align		4
.L_15:
        /*0060*/ 	.byte	0x03, 0x5f
        /*0062*/ 	.short	0x0101


	//----- nvinfo : EIATTR_VRC_CTA_INIT_COUNT
	.align		4
        /*0064*/ 	.byte	0x02, 0x4a
	.zero		1
	.zero		1


	//----- nvinfo : EIATTR_EXIT_INSTR_OFFSETS
	.align		4
        /*0068*/ 	.byte	0x04, 0x1c
        /*006a*/ 	.short	(.L_17 - .L_16)


	//   ....[0]....
.L_16:
        /*006c*/ 	.word	0x00001ed0


	//----- nvinfo : EIATTR_MAX_THREADS
	.align		4
.L_17:
        /*0070*/ 	.byte	0x04, 0x05
        /*0072*/ 	.short	(.L_19 - .L_18)
.L_18:
        /*0074*/ 	.word	0x00000100
        /*0078*/ 	.word	0x00000001
        /*007c*/ 	.word	0x00000001


	//----- nvinfo : EIATTR_CBANK_PARAM_SIZE
	.align		4
.L_19:
        /*0080*/ 	.byte	0x03, 0x19
        /*0082*/ 	.short	0x0018


	//----- nvinfo : EIATTR_PARAM_CBANK
	.align		4
        /*0084*/ 	.byte	0x04, 0x0a
        /*0086*/ 	.short	(.L_21 - .L_20)
	.align		4
.L_20:
        /*0088*/ 	.word	index@(.nv.constant0.mymatmul_kernel0)
        /*008c*/ 	.short	0x0380
        /*008e*/ 	.short	0x0018


	//----- nvinfo : EIATTR_SW_WAR
	.align		4
.L_21:
        /*0090*/ 	.byte	0x04, 0x36
        /*0092*/ 	.short	(.L_23 - .L_22)
.L_22:
        /*0094*/ 	.word	0x00000008
.L_23:


//--------------------- .nv.callgraph             --------------------------
	.section	.nv.callgraph,"",@"SHT_CUDA_CALLGRAPH"
	.align	4
	.sectionentsize	8
	.align		4
        /*0000*/ 	.word	0x00000000
	.align		4
        /*0004*/ 	.word	0xffffffff
	.align		4
        /*0008*/ 	.word	0x00000000
	.align		4
        /*000c*/ 	.word	0xfffffffe
	.align		4
        /*0010*/ 	.word	0x00000000
	.align		4
        /*0014*/ 	.word	0xfffffffd
	.align		4
        /*0018*/ 	.word	0x00000000
	.align		4
        /*001c*/ 	.word	0xfffffffc


//--------------------- .text.mymatmul_kernel0    --------------------------
	.section	.text.mymatmul_kernel0,"ax",@progbits
	.align	128
        .global         mymatmul_kernel0
        .type           mymatmul_kernel0,@function
        .size           mymatmul_kernel0,(.L_x_5 - mymatmul_kernel0)
        .other          mymatmul_kernel0,@"STO_CUDA_ENTRY STV_DEFAULT"
mymatmul_kernel0:
.text.mymatmul_kernel0:
[----:B------:R-:W0:Y:S01]  /*0000*/  LDC R1, c[0x0][0x37c] ;  /* 0x0000df00ff017b82 */ /* 0x000e220000000800 */
[----:B------:R-:W1:Y:S07]  /*0010*/  S2R R3, SR_TID.X ;  /* 0x0000000000037919 */ /* 0x000e6e0000002100 */
[----:B------:R-:W2:Y:S01]  /*0020*/  S2UR UR5, SR_CgaCtaId ;  /* 0x00000000000579c3 */ /* 0x000ea20000008800 */
[----:B0-----:R-:W-:Y:S01]  /*0030*/  IADD3 R1, PT, PT, R1, -0x810, RZ ;  /* 0xfffff7f001017810 */ /* 0x001fe20007ffe0ff */
[----:B------:R-:W-:Y:S01]  /*0040*/  UMOV UR4, 0x400 ;  /* 0x0000040000047882 */ /* 0x000fe20000000000 */
[----:B------:R-:W0:Y:S02]  /*0050*/  LDCU.64 UR8, c[0x0][0x358] ;  /* 0x00006b00ff0877ac */ /* 0x000e240008000a00 */
[----:B------:R-:W-:Y:S01]  /*0060*/  IADD3 R60, PT, PT, R1, 0x400, RZ ;  /* 0x00000400013c7810 */ /* 0x000fe20007ffe0ff */
[----:B------:R3:W-:Y:S01]  /*0070*/  STL.128 [R1], RZ ;  /* 0x000000ff01007387 */ /* 0x0007e20000100c00 */
[----:B------:R-:W-:-:S03]  /*0080*/  UIADD3 UR4, UPT, UPT, UR4, 0x2000, URZ ;  /* 0x0000200004047890 */ /* 0x000fc6000fffe0ff */
[----:B------:R3:W-:Y:S04]  /*0090*/  STL.128 [R1+0x400], RZ ;  /* 0x000400ff01007387 */ /* 0x0007e80000100c00 */
[----:B------:R3:W-:Y:S04]  /*00a0*/  STL.128 [R1+0x40], RZ ;  /* 0x000040ff01007387 */ /* 0x0007e80000100c00 */
[----:B------:R3:W-:Y:S04]  /*00b0*/  STL.128 [R1+0x440], RZ ;  /* 0x000440ff01007387 */ /* 0x0007e80000100c00 */
[----:B------:R3:W-:Y:S01]  /*00c0*/  STL.128 [R1+0x80], RZ ;  /* 0x000080ff01007387 */ /* 0x0007e20000100c00 */
[----:B--2---:R-:W-:-:S03]  /*00d0*/  ULEA UR4, UR5, UR4, 0x18 ;  /* 0x0000000405047291 */ /* 0x004fc6000f8ec0ff */
[----:B------:R3:W-:Y:S04]  /*00e0*/  STL.128 [R1+0x480], RZ ;  /* 0x000480ff01007387 */ /* 0x0007e80000100c00 */
[----:B------:R3:W-:Y:S01]  /*00f0*/  STL.128 [R1+0xc0], RZ ;  /* 0x0000c0ff01007387 */ /* 0x0007e20000100c00 */
[C---:B-1----:R-:W-:Y:S02]  /*0100*/  SHF.L.U32 R2, R3.reuse, 0x8, RZ ;  /* 0x0000000803027819 */ /* 0x042fe400000006ff */
[----:B------:R-:W-:Y:S01]  /*0110*/  LOP3.LUT R61, R3, 0xf, RZ, 0xc0, !PT ;  /* 0x0000000f033d7812 */ /* 0x000fe200078ec0ff */
[----:B------:R3:W-:Y:S01]  /*0120*/  STL.128 [R1+0x4c0], RZ ;  /* 0x0004c0ff01007387 */ /* 0x0007e20000100c00 */
[----:B------:R-:W-:Y:S02]  /*0130*/  LOP3.LUT R0, R2, 0xfc03, R3, 0xc8, !PT ;  /* 0x0000fc0302007812 */ /* 0x000fe400078ec803 */
[----:B------:R-:W-:Y:S01]  /*0140*/  LEA R61, R61, UR4, 0x6 ;  /* 0x000000043d3d7c11 */ /* 0x000fe2000f8e30ff */
[----:B------:R3:W-:Y:S04]  /*0150*/  STL.128 [R1+0x100], RZ ;  /* 0x000100ff01007387 */ /* 0x0007e80000100c00 */
        /* <DEDUP_REMOVED lines=119> */
[----:B0-----:R3:W-:Y:S02]  /*08d0*/  STL [R1+0x800], RZ ;  /* 0x000800ff01007387 */ /* 0x0017e40000100800 */
.L_x_2:
[----:B------:R-:W2:Y:S01]  /*08e0*/  LDL.LU R17, [R1+0x800] ;  /* 0x0008000001117983 */ /* 0x000ea20000300800 */
[----:B------:R-:W0:Y:S01]  /*08f0*/  LDC.64 R2, c[0x0][0x380] ;  /* 0x0000e000ff027b82 */ /* 0x000e220000000a00 */
[----:B------:R-:W1:Y:S01]  /*0900*/  S2R R0, SR_TID.X ;  /* 0x0000000000007919 */ /* 0x000e620000002100 */
[----:B------:R-:W4:Y:S06]  /*0910*/  S2R R19, SR_TID.X ;  /* 0x0000000000137919 */ /* 0x000f2c0000002100 */
[----:B------:R-:W5:Y:S01]  /*0920*/  LDC.64 R4, c[0x0][0x388] ;  /* 0x0000e200ff047b82 */ /* 0x000f620000000a00 */
[----:B-1----:R-:W-:-:S04]  /*0930*/  SHF.L.U32 R6, R0, 0x8, RZ ;  /* 0x0000000800067819 */ /* 0x002fc800000006ff */
[----:B------:R-:W-:Y:S02]  /*0940*/  LOP3.LUT R6, R6, 0xfc03, R0, 0xc8, !PT ;  /* 0x0000fc0306067812 */ /* 0x000fe400078ec800 */
[----:B------:R-:W4:Y:S02]  /*0950*/  S2R R0, SR_CTAID.X ;  /* 0x0000000000007919 */ /* 0x000f240000002500 */
[----:B----4-:R-:W-:Y:S01]  /*0960*/  LEA R0, R0, R19, 0x8 ;  /* 0x0000001300007211 */ /* 0x010fe200078e40ff */
[----:B------:R-:W1:Y:S01]  /*0970*/  S2UR UR5, SR_CgaCtaId ;  /* 0x00000000000579c3 */ /* 0x000e620000008800 */
[----:B------:R-:W-:-:S07]  /*0980*/  UMOV UR4, 0x400 ;  /* 0x0000040000047882 */ /* 0x000fce0000000000 */
[----:B------:R-:W-:Y:S01]  /*0990*/  BAR.SYNC.DEFER_BLOCKING 0x0 ;  /* 0x0000000000007b1d */ /* 0x000fe20000010000 */
[----:B--2---:R-:W-:-:S05]  /*09a0*/  LEA R7, R17, R6, 0x2 ;  /* 0x0000000611077211 */ /* 0x004fca00078e10ff */
[----:B0-----:R-:W-:Y:S01]  /*09b0*/  IMAD.WIDE.U32 R2, R7, 0x4, R2 ;  /* 0x0000000407027825 */ /* 0x001fe200078e0002 */
[----:B------:R-:W-:-:S04]  /*09c0*/  LEA R7, R17, R0, 0xe ;  /* 0x0000000011077211 */ /* 0x000fc800078e70ff */
[----:B------:R-:W2:Y:S01]  /*09d0*/  LDG.E.CONSTANT R0, desc[UR8][R2.64] ;  /* 0x0000000802007981 */ /* 0x000ea2000c1e9900 */
[----:B-----5:R-:W-:-:S03]  /*09e0*/  IMAD.WIDE.U32 R4, R7, 0x4, R4 ;  /* 0x0000000407047825 */ /* 0x020fc600078e0004 */
[----:B------:R-:W4:Y:S04]  /*09f0*/  LDG.E.CONSTANT R6, desc[UR8][R2.64+0x40000] ;  /* 0x0400000802067981 */ /* 0x000f28000c1e9900 */
[----:B------:R-:W5:Y:S04]  /*0a00*/  LDG.E.CONSTANT R8, desc[UR8][R2.64+0x80000] ;  /* 0x0800000802087981 */ /* 0x000f68000c1e9900 */
[----:B------:R-:W3:Y:S04]  /*0a10*/  LDG.E.CONSTANT R10, desc[UR8][R2.64+0xc0000] ;  /* 0x0c000008020a7981 */ /* 0x000ee8000c1e9900 */
[----:B------:R-:W3:Y:S04]  /*0a20*/  LDG.E.CONSTANT R12, desc[UR8][R2.64+0x100000] ;  /* 0x10000008020c7981 */ /* 0x000ee8000c1e9900 */
[----:B------:R-:W3:Y:S04]  /*0a30*/  LDG.E.CONSTANT R14, desc[UR8][R2.64+0x140000] ;  /* 0x14000008020e7981 */ /* 0x000ee8000c1e9900 */
[----:B------:R-:W3:Y:S04]  /*0a40*/  LDG.E.CONSTANT R16, desc[UR8][R2.64+0x180000] ;  /* 0x1800000802107981 */ /* 0x000ee8000c1e9900 */
[----:B------:R0:W3:Y:S04]  /*0a50*/  LDG.E.CONSTANT R18, desc[UR8][R2.64+0x1c0000] ;  /* 0x1c00000802127981 */ /* 0x0000e8000c1e9900 */
[----:B------:R-:W3:Y:S04]  /*0a60*/  LDG.E.CONSTANT R9, desc[UR8][R4.64] ;  /* 0x0000000804097981 */ /* 0x000ee8000c1e9900 */
[----:B------:R-:W3:Y:S04]  /*0a70*/  LDG.E.CONSTANT R11, desc[UR8][R4.64+0x4000] ;  /* 0x00400008040b7981 */ /* 0x000ee8000c1e9900 */
[----:B------:R-:W3:Y:S04]  /*0a80*/  LDG.E.CONSTANT R13, desc[UR8][R4.64+0x8000] ;  /* 0x00800008040d7981 */ /* 0x000ee8000c1e9900 */
[----:B------:R-:W3:Y:S01]  /*0a90*/  LDG.E.CONSTANT R15, desc[UR8][R4.64+0xc000] ;  /* 0x00c00008040f7981 */ /* 0x000ee2000c1e9900 */
[----:B-1----:R-:W-:-:S02]  /*0aa0*/  ULEA UR6, UR5, UR4, 0x18 ;  /* 0x0000000405067291 */ /* 0x002fc4000f8ec0ff */
[----:B------:R-:W-:-:S04]  /*0ab0*/  UIADD3 UR4, UPT, UPT, UR4, 0x2000, URZ ;  /* 0x0000200004047890 */ /* 0x000fc8000fffe0ff */
[----:B------:R-:W-:Y:S01]  /*0ac0*/  ULEA UR4, UR5, UR4, 0x18 ;  /* 0x0000000405047291 */ /* 0x000fe2000f8ec0ff */
[----:B------:R-:W-:Y:S02]  /*0ad0*/  LEA R7, R19, UR6, 0x2 ;  /* 0x0000000613077c11 */ /* 0x000fe4000f8e10ff */
[----:B------:R-:W-:-:S03]  /*0ae0*/  IADD3 R17, PT, PT, R17, 0x1, RZ ;  /* 0x0000000111117810 */ /* 0x000fc60007ffe0ff */
[----:B0-----:R-:W-:Y:S02]  /*0af0*/  LEA R2, R19, UR4, 0x2 ;  /* 0x0000000413027c11 */ /* 0x001fe4000f8e10ff */
[----:B------:R0:W-:Y:S01]  /*0b00*/  STL [R1+0x800], R17 ;  /* 0x0008001101007387 */ /* 0x0001e20000100800 */
[----:B------:R-:W-:Y:S01]  /*0b10*/  HFMA2 R59, -RZ, RZ, 0, 0 ;  /* 0x00000000ff3b7431 */ /* 0x000fe200000001ff */
[----:B------:R-:W-:Y:S02]  /*0b20*/  ISETP.NE.AND P0, PT, R17, 0x100, PT ;  /* 0x000001001100780c */ /* 0x000fe40003f05270 */
[----:B--2---:R0:W-:Y:S04]  /*0b30*/  STS [R7], R0 ;  /* 0x0000000007007388 */ /* 0x0041e80000000800 */
[----:B----4-:R0:W-:Y:S04]  /*0b40*/  STS [R7+0x400], R6 ;  /* 0x0004000607007388 */ /* 0x0101e80000000800 */
[----:B-----5:R0:W-:Y:S04]  /*0b50*/  STS [R7+0x800], R8 ;  /* 0x0008000807007388 */ /* 0x0201e80000000800 */
[----:B---3--:R0:W-:Y:S04]  /*0b60*/  STS [R7+0xc00], R10 ;  /* 0x000c000a07007388 */ /* 0x0081e80000000800 */
[----:B------:R0:W-:Y:S04]  /*0b70*/  STS [R7+0x1000], R12 ;  /* 0x0010000c07007388 */ /* 0x0001e80000000800 */
[----:B------:R0:W-:Y:S04]  /*0b80*/  STS [R7+0x1400], R14 ;  /* 0x0014000e07007388 */ /* 0x0001e80000000800 */
[----:B------:R0:W-:Y:S04]  /*0b90*/  STS [R7+0x1800], R16 ;  /* 0x0018001007007388 */ /* 0x0001e80000000800 */
[----:B------:R0:W-:Y:S04]  /*0ba0*/  STS [R7+0x1c00], R18 ;  /* 0x001c001207007388 */ /* 0x0001e80000000800 */
[----:B------:R0:W-:Y:S04]  /*0bb0*/  STS [R2], R9 ;  /* 0x0000000902007388 */ /* 0x0001e80000000800 */
[----:B------:R0:W-:Y:S04]  /*0bc0*/  STS [R2+0x400], R11 ;  /* 0x0004000b02007388 */ /* 0x0001e80000000800 */
[----:B------:R0:W-:Y:S04]  /*0bd0*/  STS [R2+0x800], R13 ;  /* 0x0008000d02007388 */ /* 0x0001e80000000800 */
[----:B------:R0:W-:Y:S01]  /*0be0*/  STS [R2+0xc00], R15 ;  /* 0x000c000f02007388 */ /* 0x0001e20000000800 */
[----:B------:R-:W-:Y:S06]  /*0bf0*/  BAR.SYNC.DEFER_BLOCKING 0x0 ;  /* 0x0000000000007b1d */ /* 0x000fec0000010000 */
.L_x_1:
[----:B0-----:R-:W0:Y:S01]  /*0c00*/  S2R R0, SR_TID.X ;  /* 0x0000000000007919 */ /* 0x001e220000002100 */
[----:B------:R-:W1:Y:S01]  /*0c10*/  S2UR UR5, SR_CgaCtaId ;  /* 0x00000000000579c3 */ /* 0x000e620000008800 */
[----:B------:R-:W-:Y:S01]  /*0c20*/  UMOV UR4, 0x400 ;  /* 0x0000040000047882 */ /* 0x000fe20000000000 */
[----:B------:R-:W-:Y:S02]  /*0c30*/  LEA R58, R59, R61, 0xa ;  /* 0x0000003d3b3a7211 */ /* 0x000fe400078e50ff */
[----:B------:R-:W-:Y:S01]  /*0c40*/  MOV R9, R60 ;  /* 0x0000003c00097202 */ /* 0x000fe20000000f00 */
[----:B-1----:R-:W-:Y:S01]  /*0c50*/  ULEA UR4, UR5, UR4, 0x18 ;  /* 0x0000000405047291 */ /* 0x002fe2000f8ec0ff */
[----:B0-----:R-:W-:-:S04]  /*0c60*/  SHF.L.U32 R0, R0, 0x2, RZ ;  /* 0x0000000200007819 */ /* 0x001fc800000006ff */
[----:B------:R-:W-:-:S04]  /*0c70*/  LOP3.LUT R0, R0, 0x3c, RZ, 0xfc, !PT ;  /* 0x0000003c00007812 */ /* 0x000fc800078efcff */
[----:B------:R-:W-:Y:S02]  /*0c80*/  IADD3 R0, PT, PT, R0, R59, RZ ;  /* 0x0000003b00007210 */ /* 0x000fe40007ffe0ff */
[----:B------:R-:W-:Y:S02]  /*0c90*/  IADD3 R59, PT, PT, R59, 0x1, RZ ;  /* 0x000000013b3b7810 */ /* 0x000fe40007ffe0ff */
[----:B------:R-:W-:Y:S01]  /*0ca0*/  LEA R10, R0, UR4, 0x2 ;  /* 0x00000004000a7c11 */ /* 0x000fe2000f8e10ff */
[----:B------:R-:W-:Y:S01]  /*0cb0*/  UMOV UR4, 0x8 ;  /* 0x0000000800047882 */ /* 0x000fe20000000000 */
[----:B------:R-:W-:-:S03]  /*0cc0*/  ISETP.NE.AND P1, PT, R59, 0x4, PT ;  /* 0x000000043b00780c */ /* 0x000fc60003f25270 */
[----:B------:R0:W1:Y:S04]  /*0cd0*/  LDS R57, [R10+0x1000] ;  /* 0x001000000a397984 */ /* 0x0000680000000800 */
[----:B------:R0:W2:Y:S04]  /*0ce0*/  LDS R56, [R10] ;  /* 0x000000000a387984 */ /* 0x0000a80000000800 */
[----:B------:R0:W3:Y:S04]  /*0cf0*/  LDS R55, [R10+0xf10] ;  /* 0x000f10000a377984 */ /* 0x0000e80000000800 */
[----:B------:R0:W4:Y:S04]  /*0d00*/  LDS R54, [R10+-0xf0] ;  /* 0xffff10000a367984 */ /* 0x0001280000000800 */
[----:B------:R0:W0:Y:S04]  /*0d10*/  LDS R53, [R10+0xf20] ;  /* 0x000f20000a357984 */ /* 0x0000280000000800 */
[----:B------:R0:W0:Y:S04]  /*0d20*/  LDS R52, [R10+-0xe0] ;  /* 0xffff20000a347984 */ /* 0x0000280000000800 */
        /* <DEDUP_REMOVED lines=25> */
[----:B-1234-:R0:W0:Y:S02]  /*0ec0*/  LDS R8, [R10+-0x10] ;  /* 0xfffff0000a087984 */ /* 0x01e0240000000800 */
.L_x_0:
[----:B------:R-:W2:Y:S04]  /*0ed0*/  LDL.128 R20, [R9+-0x400] ;  /* 0xfffc000009147983 */ /* 0x000ea80000100c00 */
[----:B------:R-:W3:Y:S04]  /*0ee0*/  LDL.128 R24, [R9] ;  /* 0x0000000009187983 */ /* 0x000ee80000100c00 */
[----:B0-----:R-:W2:Y:S04]  /*0ef0*/  LDS.64 R10, [R58+UR4+-0x8] ;  /* 0xfffff8043a0a7984 */ /* 0x001ea80008000a00 */
[----:B------:R-:W0:Y:S04]  /*0f00*/  LDS.64 R12, [R58+UR4] ;  /* 0x000000043a0c7984 */ /* 0x000e280008000a00 */
[----:B------:R-:W4:Y:S01]  /*0f10*/  LDL.128 R16, [R9+-0x3c0] ;  /* 0xfffc400009107983 */ /* 0x000f220000100c00 */
[C---:B--2---:R-:W-:Y:S01]  /*0f20*/  FFMA R20, R54.reuse, R10, R20 ;  /* 0x0000000a36147223 */ /* 0x044fe20000000014 */
[C---:B------:R-:W-:Y:S01]  /*0f30*/  FFMA R21, R54.reuse, R11, R21 ;  /* 0x0000000b36157223 */ /* 0x040fe20000000015 */
[C---:B0-----:R-:W-:Y:S01]  /*0f40*/  FFMA R22, R54.reuse, R12, R22 ;  /* 0x0000000c36167223 */ /* 0x041fe20000000016 */
[----:B------:R-:W-:Y:S01]  /*0f50*/  FFMA R23, R54, R13, R23 ;  /* 0x0000000d36177223 */ /* 0x000fe20000000017 */
[C---:B---3--:R-:W-:Y:S01]  /*0f60*/  FFMA R24, R55.reuse, R10, R24 ;  /* 0x0000000a37187223 */ /* 0x048fe20000000018 */
[C---:B------:R-:W-:Y:S01]  /*0f70*/  FFMA R25, R55.reuse, R11, R25 ;  /* 0x0000000b37197223 */ /* 0x040fe20000000019 */
[C---:B------:R-:W-:Y:S01]  /*0f80*/  FFMA R26, R55.reuse, R12, R26 ;  /* 0x0000000c371a7223 */ /* 0x040fe2000000001a */
[----:B------:R-:W-:Y:S01]  /*0f90*/  FFMA R27, R55, R13, R27 ;  /* 0x0000000d371b7223 */ /* 0x000fe2000000001b */
[----:B------:R0:W-:Y:S04]  /*0fa0*/  STL.128 [R9+-0x400], R20 ;  /* 0xfffc001409007387 */ /* 0x0001e80000100c00 */
[----:B------:R1:W-:Y:S04]  /*0fb0*/  STL.128 [R9], R24 ;  /* 0x0000001809007387 */ /* 0x0003e80000100c00 */
[----:B0-----:R-:W2:Y:S04]  /*0fc0*/  LDL.128 R20, [R9+0x40] ;  /* 0x0000400009147983 */ /* 0x001ea80000100c00 */
[----:B-1----:R-:W3:Y:S01]  /*0fd0*/  LDL.128 R24, [R9+-0x380] ;  /* 0xfffc800009187983 */ /* 0x002ee20000100c00 */
[C---:B----4-:R-:W-:Y:S01]  /*0fe0*/  FFMA R16, R52.reuse, R10, R16 ;  /* 0x0000000a34107223 */ /* 0x050fe20000000010 */
[C---:B------:R-:W-:Y:S01]  /*0ff0*/  FFMA R17, R52.reuse, R11, R17 ;  /* 0x0000000b34117223 */ /* 0x040fe20000000011 */
[C---:B------:R-:W-:Y:S01]  /*1000*/  FFMA R18, R52.reuse, R12, R18 ;  /* 0x0000000c34127223 */ /* 0x040fe20000000012 */
[----:B------:R-:W-:-:S05]  /*1010*/  FFMA R19, R52, R13, R19 ;  /* 0x0000000d34137223 */ /* 0x000fca0000000013 */
[----:B------:R0:W-:Y:S04]  /*1020*/  STL.128 [R9+-0x3c0], R16 ;  /* 0xfffc401009007387 */ /* 0x0001e80000100c00 */
[----:B0-----:R-:W4:Y:S01]  /*1030*/  LDL.128 R16, [R9+0x80] ;  /* 0x0000800009107983 */ /* 0x001f220000100c00 */
[C---:B--2---:R-:W-:Y:S01]  /*1040*/  FFMA R20, R53.reuse, R10, R20 ;  /* 0x0000000a35147223 */ /* 0x044fe20000000014 */
[C---:B------:R-:W-:Y:S01]  /*1050*/  FFMA R21, R53.reuse, R11, R21 ;  /* 0x0000000b35157223 */ /* 0x040fe20000000015 */
[C---:B------:R-:W-:Y:S01]  /*1060*/  FFMA R22, R53.reuse, R12, R22 ;  /* 0x0000000c35167223 */ /* 0x040fe20000000016 */
[----:B------:R-:W-:Y:S01]  /*1070*/  FFMA R23, R53, R13, R23 ;  /* 0x0000000d35177223 */ /* 0x000fe20000000017 */
[C---:B---3--:R-:W-:Y:S01]  /*1080*/  FFMA R24, R50.reuse, R10, R24 ;  /* 0x0000000a32187223 */ /* 0x048fe20000000018 */
[C---:B------:R-:W-:Y:S01]  /*1090*/  FFMA R25, R50.reuse, R11, R25 ;  /* 0x0000000b32197223 */ /* 0x040fe20000000019 */
[C---:B------:R-:W-:Y:S01]  /*10a0*/  FFMA R26, R50.reuse, R12, R26 ;  /* 0x0000000c321a7223 */ /* 0x040fe2000000001a */
[----:B------:R-:W-:Y:S01]  /*10b0*/  FFMA R27, R50, R13, R27 ;  /* 0x0000000d321b7223 */ /* 0x000fe2000000001b */
[----:B------:R0:W-:Y:S04]  /*10c0*/  STL.128 [R9+0x40], R20 ;  /* 0x0000401409007387 */ /* 0x0001e80000100c00 */
[----:B------:R1:W-:Y:S04]  /*10d0*/  STL.128 [R9+-0x380], R24 ;  /* 0xfffc801809007387 */ /* 0x0003e80000100c00 */
[----:B0-----:R-:W2:Y:S04]  /*10e0*/  LDL.128 R20, [R9+-0x340] ;  /* 0xfffcc00009147983 */ /* 0x001ea80000100c00 */
[----:B-1----:R-:W3:Y:S01]  /*10f0*/  LDL.128 R24, [R9+0xc0] ;  /* 0x0000c00009187983 */ /* 0x002ee20000100c00 */
[C---:B----4-:R-:W-:Y:S01]  /*1100*/  FFMA R16, R51.reuse, R10, R16 ;  /* 0x0000000a33107223 */ /* 0x050fe20000000010 */
[C---:B------:R-:W-:Y:S01]  /*1110*/  FFMA R17, R51.reuse, R11, R17 ;  /* 0x0000000b33117223 */ /* 0x040fe20000000011 */
[C---:B------:R-:W-:Y:S01]  /*1120*/  FFMA R18, R51.reuse, R12, R18 ;  /* 0x0000000c33127223 */ /* 0x040fe20000000012 */
[----:B------:R-:W-:-:S05]  /*1130*/  FFMA R19, R51, R13, R19 ;  /* 0x0000000d33137223 */ /* 0x000fca0000000013 */
[----:B------:R0:W-:Y:S04]  /*1140*/  STL.128 [R9+0x80], R16 ;  /* 0x0000801009007387 */ /* 0x0001e80000100c00 */
[----:B0-----:R-:W4:Y:S01]  /*1150*/  LDL.128 R16, [R9+-0x300] ;  /* 0xfffd000009107983 */ /* 0x001f220000100c00 */
        /* <DEDUP_REMOVED lines=8> */
[----:B------:R0:W-:Y:S04]  /*11e0*/  STL.128 [R9+-0x340], R20 ;  /* 0xfffcc01409007387 */ /* 0x0001e80000100c00 */
[----:B------:R1:W-:Y:S04]  /*11f0*/  STL.128 [R9+0xc0], R24 ;  /* 0x0000c01809007387 */ /* 0x0003e80000100c00 */
        /* <DEDUP_REMOVED lines=25> */
[----:B0-----:R-:W4:Y:S01]  /*1390*/  LDL.128 R16, [R9+0x1c0] ;  /* 0x0001c00009107983 */ /* 0x001f220000100c00 */
[C---:B--2---:R-:W-:Y:S01]  /*13a0*/  FFMA R28, R42.reuse, R10, R20 ;  /* 0x0000000a2a1c7223 */ /* 0x044fe20000000014 */
[C---:B------:R-:W-:Y:S01]  /*13b0*/  FFMA R29, R42.reuse, R11, R21 ;  /* 0x0000000b2a1d7223 */ /* 0x040fe20000000015 */
[C---:B------:R-:W-:Y:S01]  /*13c0*/  FFMA R30, R42.reuse, R12, R22 ;  /* 0x0000000c2a1e7223 */ /* 0x040fe20000000016 */
[----:B------:R-:W-:Y:S02]  /*13d0*/  FFMA R31, R42, R13, R23 ;  /* 0x0000000d2a1f7223 */ /* 0x000fe40000000017 */
[----:B------:R-:W2:Y:S01]  /*13e0*/  LDL.128 R20, [R9+-0x240] ;  /* 0xfffdc00009147983 */ /* 0x000ea20000100c00 */
[C---:B---3--:R-:W-:Y:S01]  /*13f0*/  FFMA R24, R43.reuse, R10, R24 ;  /* 0x0000000a2b187223 */ /* 0x048fe20000000018 */
[C---:B------:R-:W-:Y:S01]  /*1400*/  FFMA R25, R43.reuse, R11, R25 ;  /* 0x0000000b2b197223 */ /* 0x040fe20000000019 */
[C---:B------:R-:W-:Y:S01]  /*1410*/  FFMA R26, R43.reuse, R12, R26 ;  /* 0x0000000c2b1a7223 */ /* 0x040fe2000000001a */
[----:B------:R-:W-:-:S05]  /*1420*/  FFMA R27, R43, R13, R27 ;  /* 0x0000000d2b1b7223 */ /* 0x000fca000000001b */
[----:B------:R0:W-:Y:S04]  /*1430*/  STL.128 [R9+0x180], R24 ;  /* 0x0001801809007387 */ /* 0x0001e80000100c00 */
[----:B0-----:R-:W3:Y:S01]  /*1440*/  LDL.128 R24, [R9+-0x200] ;  /* 0xfffe000009187983 */ /* 0x001ee20000100c00 */
        /* <DEDUP_REMOVED lines=9> */
[----:B------:R-:W-:-:S05]  /*14e0*/  FFMA R23, R40, R13, R23 ;  /* 0x0000000d28177223 */ /* 0x000fca0000000017 */
[----:B------:R0:W-:Y:S04]  /*14f0*/  STL.128 [R9+-0x240], R20 ;  /* 0xfffdc01409007387 */ /* 0x0001e80000100c00 */
[----:B0-----:R-:W2:Y:S01]  /*1500*/  LDL.128 R20, [R9+0x200] ;  /* 0x0002000009147983 */ /* 0x001ea20000100c00 */
[C---:B---3--:R-:W-:Y:S01]  /*1510*/  FFMA R24, R38.reuse, R10, R24 ;  /* 0x0000000a26187223 */ /* 0x048fe20000000018 */
[C---:B------:R-:W-:Y:S01]  /*1520*/  FFMA R25, R38.reuse, R11, R25 ;  /* 0x0000000b26197223 */ /* 0x040fe20000000019 */
[C---:B------:R-:W-:Y:S01]  /*1530*/  FFMA R26, R38.reuse, R12, R26 ;  /* 0x0000000c261a7223 */ /* 0x040fe2000000001a */
[----:B------:R-:W-:-:S05]  /*1540*/  FFMA R27, R38, R13, R27 ;  /* 0x0000000d261b7223 */ /* 0x000fca000000001b */
[----:B------:R0:W-:Y:S04]  /*1550*/  STL.128 [R9+-0x200], R24 ;  /* 0xfffe001809007387 */ /* 0x0001e80000100c00 */
[----:B0-----:R-:W3:Y:S04]  /*1560*/  LDL.128 R24, [R9+0x240] ;  /* 0x0002400009187983 */ /* 0x001ee80000100c00 */
[----:B------:R4:W-:Y:S02]  /*1570*/  STL.128 [R9+-0x280], R28 ;  /* 0xfffd801c09007387 */ /* 0x0009e40000100c00 */
[C---:B----4-:R-:W-:Y:S01]  /*1580*/  FFMA R28, R36.reuse, R10, R16 ;  /* 0x0000000a241c7223 */ /* 0x050fe20000000010 */
[C---:B------:R-:W-:Y:S01]  /*1590*/  FFMA R29, R36.reuse, R11, R17 ;  /* 0x0000000b241d7223 */ /* 0x040fe20000000011 */
[C---:B------:R-:W-:Y:S01]  /*15a0*/  FFMA R30, R36.reuse, R12, R18 ;  /* 0x0000000c241e7223 */ /* 0x040fe20000000012 */
[----:B------:R-:W-:-:S02]  /*15b0*/  FFMA R31, R36, R13, R19 ;  /* 0x0000000d241f7223 */ /* 0x000fc40000000013 */
[----:B------:R-:W4:Y:S01]  /*15c0*/  LDL.128 R16, [R9+0x280] ;  /* 0x0002800009107983 */ /* 0x000f220000100c00 */
[C---:B--2---:R-:W-:Y:S01]  /*15d0*/  FFMA R20, R39.reuse, R10, R20 ;  /* 0x0000000a27147223 */ /* 0x044fe20000000014 */
[C---:B------:R-:W-:Y:S01]  /*15e0*/  FFMA R21, R39.reuse, R11, R21 ;  /* 0x0000000b27157223 */ /* 0x040fe20000000015 */
[C---:B------:R-:W-:Y:S01]  /*15f0*/  FFMA R22, R39.reuse, R12, R22 ;  /* 0x0000000c27167223 */ /* 0x040fe20000000016 */
[----:B------:R-:W-:-:S05]  /*1600*/  FFMA R23, R39, R13, R23 ;  /* 0x0000000d27177223 */ /* 0x000fca0000000017 */
[----:B------:R0:W-:Y:S04]  /*1610*/  STL.128 [R9+0x200], R20 ;  /* 0x0002001409007387 */ /* 0x0001e80000100c00 */
[----:B0-----:R-:W2:Y:S01]  /*1620*/  LDL.128 R20, [R9+-0x180] ;  /* 0xfffe800009147983 */ /* 0x001ea20000100c00 */
        /* <DEDUP_REMOVED lines=9> */
[----:B------:R-:W-:Y:S02]  /*16c0*/  FFMA R35, R15, R13, R19 ;  /* 0x0000000d0f237223 */ /* 0x000fe40000000013 */
[----:B------:R-:W4:Y:S04]  /*16d0*/  LDL.128 R16, [R9+0x2c0] ;  /* 0x0002c00009107983 */ /* 0x000f280000100c00 */
[----:B------:R-:W-:Y:S01]  /*16e0*/  STL.128 [R9+-0x1c0], R28 ;  /* 0xfffe401c09007387 */ /* 0x000fe20000100c00 */
        /* <DEDUP_REMOVED lines=9> */
[----:B------:R-:W-:Y:S02]  /*1780*/  FFMA R31, R2, R13, R27 ;  /* 0x0000000d021f7223 */ /* 0x000fe4000000001b */
[----:B------:R-:W3:Y:S01]  /*1790*/  LDL.128 R24, [R9+-0x100] ;  /* 0xffff000009187983 */ /* 0x000ee20000100c00 */
[C---:B----4-:R-:W-:Y:S01]  /*17a0*/  FFMA R16, R0.reuse, R10, R16 ;  /* 0x0000000a00107223 */ /* 0x050fe20000000010 */
[C---:B------:R-:W-:Y:S01]  /*17b0*/  FFMA R17, R0.reuse, R11, R17 ;  /* 0x0000000b00117223 */ /* 0x040fe20000000011 */
[C---:B------:R-:W-:Y:S01]  /*17c0*/  FFMA R18, R0.reuse, R12, R18 ;  /* 0x0000000c00127223 */ /* 0x040fe20000000012 */
[----:B------:R-:W-:Y:S01]  /*17d0*/  FFMA R19, R0, R13, R19 ;  /* 0x0000000d00137223 */ /* 0x000fe20000000013 */
[----:B------:R-:W-:Y:S04]  /*17e0*/  STL.128 [R9+0x280], R32 ;  /* 0x0002802009007387 */ /* 0x000fe80000100c00 */
        /* <DEDUP_REMOVED lines=11> */
[----:B------:R-:W2:Y:S04]  /*18a0*/  LDL.128 R24, [R9+0x340] ;  /* 0x0003400009187983 */ /* 0x000ea80000100c00 */
[----:B0-----:R-:W3:Y:S01]  /*18b0*/  LDL.128 R20, [R9+-0x80] ;  /* 0xffff800009147983 */ /* 0x001ee20000100c00 */
[C---:B----4-:R-:W-:Y:S01]  /*18c0*/  FFMA R16, R6.reuse, R10, R16 ;  /* 0x0000000a06107223 */ /* 0x050fe20000000010 */
[C---:B------:R-:W-:Y:S01]  /*18d0*/  FFMA R17, R6.reuse, R11, R17 ;  /* 0x0000000b06117223 */ /* 0x040fe20000000011 */
[C---:B------:R-:W-:Y:S01]  /*18e0*/  FFMA R18, R6.reuse, R12, R18 ;  /* 0x0000000c06127223 */ /* 0x040fe20000000012 */
[----:B------:R-:W-:Y:S01]  /*18f0*/  FFMA R19, R6, R13, R19 ;  /* 0x0000000d06137223 */ /* 0x000fe20000000013 */
[----:B------:R-:W-:Y:S04]  /*1900*/  STL.128 [R9+-0x140], R28 ;  /* 0xfffec01c09007387 */ /* 0x000fe80000100c00 */
[----:B------:R-:W-:Y:S04]  /*1910*/  STL.128 [R9+-0x100], R32 ;  /* 0xffff002009007387 */ /* 0x000fe80000100c00 */
[----:B------:R0:W-:Y:S04]  /*1920*/  STL.128 [R9+-0xc0], R16 ;  /* 0xffff401009007387 */ /* 0x0001e80000100c00 */
[----:B0-----:R-:W4:Y:S01]  /*1930*/  LDL.128 R16, [R9+-0x40] ;  /* 0xffffc00009107983 */ /* 0x001f220000100c00 */
[C---:B--2---:R-:W-:Y:S01]  /*1940*/  FFMA R28, R5.reuse, R10, R24 ;  /* 0x0000000a051c7223 */ /* 0x044fe20000000018 */
[C---:B------:R-:W-:Y:S01]  /*1950*/  FFMA R29, R5.reuse, R11, R25 ;  /* 0x0000000b051d7223 */ /* 0x040fe20000000019 */
[C---:B------:R-:W-:Y:S01]  /*1960*/  FFMA R30, R5.reuse, R12, R26 ;  /* 0x0000000c051e7223 */ /* 0x040fe2000000001a */
[----:B------:R-:W-:-:S02]  /*1970*/  FFMA R31, R5, R13, R27 ;  /* 0x0000000d051f7223 */ /* 0x000fc4000000001b */
[----:B------:R-:W2:Y:S01]  /*1980*/  LDL.128 R24, [R9+0x380] ;  /* 0x0003800009187983 */ /* 0x000ea20000100c00 */
[C---:B---3--:R-:W-:Y:S01]  /*1990*/  FFMA R32, R8.reuse, R10, R20 ;  /* 0x0000000a08207223 */ /* 0x048fe20000000014 */
[C---:B------:R-:W-:Y:S01]  /*19a0*/  FFMA R33, R8.reuse, R11, R21 ;  /* 0x0000000b08217223 */ /* 0x040fe20000000015 */
[C---:B------:R-:W-:Y:S01]  /*19b0*/  FFMA R34, R8.reuse, R12, R22 ;  /* 0x0000000c08227223 */ /* 0x040fe20000000016 */
[----:B------:R-:W-:Y:S02]  /*19c0*/  FFMA R35, R8, R13, R23 ;  /* 0x0000000d08237223 */ /* 0x000fe40000000017 */
[----:B------:R-:W3:Y:S01]  /*19d0*/  LDL.128 R20, [R9+0x3c0] ;  /* 0x0003c00009147983 */ /* 0x000ee20000100c00 */
[----:B------:R-:W-:-:S04]  /*19e0*/  UIADD3 UR4, UPT, UPT, UR4, 0x10, URZ ;  /* 0x0000001004047890 */ /* 0x000fc8000fffe0ff */
[----:B------:R-:W-:Y:S01]  /*19f0*/  UISETP.NE.AND UP0, UPT, UR4, 0x48, UPT ;  /* 0x000000480400788c */ /* 0x000fe2000bf05270 */
[----:B------:R-:W-:Y:S04]  /*1a00*/  STL.128 [R9+0x340], R28 ;  /* 0x0003401c09007387 */ /* 0x000fe80000100c00 */
[----:B------:R-:W-:Y:S01]  /*1a10*/  STL.128 [R9+-0x80], R32 ;  /* 0xffff802009007387 */ /* 0x000fe20000100c00 */
[C---:B----4-:R-:W-:Y:S01]  /*1a20*/  FFMA R16, R56.reuse, R10, R16 ;  /* 0x0000000a38107223 */ /* 0x050fe20000000010 */
[C---:B------:R-:W-:Y:S01]  /*1a30*/  FFMA R17, R56.reuse, R11, R17 ;  /* 0x0000000b38117223 */ /* 0x040fe20000000011 */
[C---:B------:R-:W-:Y:S01]  /*1a40*/  FFMA R18, R56.reuse, R12, R18 ;  /* 0x0000000c38127223 */ /* 0x040fe20000000012 */
[----:B------:R-:W-:-:S05]  /*1a50*/  FFMA R19, R56, R13, R19 ;  /* 0x0000000d38137223 */ /* 0x000fca0000000013 */
[----:B------:R-:W-:Y:S01]  /*1a60*/  STL.128 [R9+-0x40], R16 ;  /* 0xffffc01009007387 */ /* 0x000fe20000100c00 */
        /* <DEDUP_REMOVED lines=8> */
[----:B------:R-:W-:Y:S04]  /*1af0*/  STL.128 [R9+0x380], R24 ;  /* 0x0003801809007387 */ /* 0x000fe80000100c00 */
[----:B------:R0:W-:Y:S02]  /*1b00*/  STL.128 [R9+0x3c0], R20 ;  /* 0x0003c01409007387 */ /* 0x0001e40000100c00 */
[----:B0-----:R-:W-:Y:S01]  /*1b10*/  IADD3 R9, PT, PT, R9, 0x10, RZ ;  /* 0x0000001009097810 */ /* 0x001fe20007ffe0ff */
[----:B------:R-:W-:Y:S06]  /*1b20*/  BRA.U UP0, `(.L_x_0) ;  /* 0xfffffff100e87547 */ /* 0x000fec000b83ffff */
[----:B------:R-:W-:Y:S05]  /*1b30*/  @P1 BRA `(.L_x_1) ;  /* 0xfffffff000301947 */ /* 0x000fea000383ffff */
[----:B------:R-:W-:Y:S05]  /*1b40*/  @P0 BRA `(.L_x_2) ;  /* 0xffffffec00640947 */ /* 0x000fea000383ffff */
[----:B------:R-:W0:Y:S01]  /*1b50*/  S2R R30, SR_TID.X ;  /* 0x00000000001e7919 */ /* 0x000e220000002100 */
[----:B------:R-:W1:Y:S01]  /*1b60*/  LDC.64 R4, c[0x0][0x390] ;  /* 0x0000e400ff047b82 */ /* 0x000e620000000a00 */
[----:B------:R-:W-:Y:S01]  /*1b70*/  UMOV UR4, URZ ;  /* 0x000000ff00047c82 */ /* 0x000fe20008000000 */
[----:B------:R-:W2:Y:S01]  /*1b80*/  S2R R31, SR_CTAID.X ;  /* 0x00000000001f7919 */ /* 0x000ea20000002500 */
[C---:B0-----:R-:W-:Y:S02]  /*1b90*/  SHF.L.U32 R0, R30.reuse, 0xc, RZ ;  /* 0x0000000c1e007819 */ /* 0x041fe400000006ff */
[----:B------:R-:W-:Y:S02]  /*1ba0*/  SHF.L.U32 R2, R30, 0x4, RZ ;  /* 0x000000041e027819 */ /* 0x000fe400000006ff */
[----:B------:R-:W-:Y:S02]  /*1bb0*/  LOP3.LUT R0, R0, 0xf0000, RZ, 0xc0, !PT ;  /* 0x000f000000007812 */ /* 0x000fe400078ec0ff */
[----:B------:R-:W-:-:S02]  /*1bc0*/  LOP3.LUT R3, R2, 0xf0, RZ, 0xc0, !PT ;  /* 0x000000f002037812 */ /* 0x000fc400078ec0ff */
[----:B--2---:R-:W-:-:S04]  /*1bd0*/  LEA R0, R31, R0, 0x8 ;  /* 0x000000001f007211 */ /* 0x004fc800078e40ff */
[----:B------:R-:W-:-:S07]  /*1be0*/  IADD3 R7, PT, PT, R0, R3, RZ ;  /* 0x0000000300077210 */ /* 0x000fce0007ffe0ff */
.L_x_3:
[----:B0-----:R-:W2:Y:S04]  /*1bf0*/  LDL.128 R8, [R60+-0x400] ;  /* 0xfffc00003c087983 */ /* 0x001ea80000100c00 */
[----:B------:R-:W3:Y:S04]  /*1c00*/  LDL.128 R12, [R60] ;  /* 0x000000003c0c7983 */ /* 0x000ee80000100c00 */
[----:B------:R-:W4:Y:S04]  /*1c10*/  LDL.128 R16, [R60+-0x3f0] ;  /* 0xfffc10003c107983 */ /* 0x000f280000100c00 */
[----:B------:R-:W5:Y:S04]  /*1c20*/  LDL.128 R20, [R60+0x10] ;  /* 0x000010003c147983 */ /* 0x000f680000100c00 */
[----:B------:R-:W5:Y:S04]  /*1c30*/  LDL.128 R24, [R60+-0x3e0] ;  /* 0xfffc20003c187983 */ /* 0x000f680000100c00 */
[----:B------:R-:W5:Y:S04]  /*1c40*/  LDL.128 R28, [R60+0x20] ;  /* 0x000020003c1c7983 */ /* 0x000f680000100c00 */
[----:B------:R-:W5:Y:S04]  /*1c50*/  LDL.128 R32, [R60+-0x3d0] ;  /* 0xfffc30003c207983 */ /* 0x000f680000100c00 */
[----:B------:R0:W5:Y:S01]  /*1c60*/  LDL.128 R36, [R60+0x30] ;  /* 0x000030003c247983 */ /* 0x0001620000100c00 */
[C---:B-1----:R-:W-:Y:S01]  /*1c70*/  IMAD.WIDE.U32 R2, R7.reuse, 0x4, R4 ;  /* 0x0000000407027825 */ /* 0x042fe200078e0004 */
[----:B------:R-:W-:Y:S01]  /*1c80*/  UIADD3 UR4, UPT, UPT, UR4, 0x1, URZ ;  /* 0x0000000104047890 */ /* 0x000fe2000fffe0ff */
[----:B------:R-:W-:-:S03]  /*1c90*/  IADD3 R7, PT, PT, R7, 0x1000, RZ ;  /* 0x0000100007077810 */ /* 0x000fc60007ffe0ff */
[----:B------:R-:W-:Y:S01]  /*1ca0*/  UISETP.NE.AND UP0, UPT, UR4, 0x10, UPT ;  /* 0x000000100400788c */ /* 0x000fe2000bf05270 */
[----:B0-----:R-:W-:Y:S01]  /*1cb0*/  IADD3 R60, PT, PT, R60, 0x40, RZ ;  /* 0x000000403c3c7810 */ /* 0x001fe20007ffe0ff */
[----:B--2---:R0:W-:Y:S04]  /*1cc0*/  STG.E desc[UR8][R2.64], R8 ;  /* 0x0000000802007986 */ /* 0x0041e8000c101908 */
[----:B------:R0:W-:Y:S04]  /*1cd0*/  STG.E desc[UR8][R2.64+0x4], R9 ;  /* 0x0000040902007986 */ /* 0x0001e8000c101908 */
[----:B------:R0:W-:Y:S04]  /*1ce0*/  STG.E desc[UR8][R2.64+0x8], R10 ;  /* 0x0000080a02007986 */ /* 0x0001e8000c101908 */
[----:B------:R0:W-:Y:S04]  /*1cf0*/  STG.E desc[UR8][R2.64+0xc], R11 ;  /* 0x00000c0b02007986 */ /* 0x0001e8000c101908 */
[----:B---3--:R0:W-:Y:S04]  /*1d00*/  STG.E desc[UR8][R2.64+0x400000], R12 ;  /* 0x4000000c02007986 */ /* 0x0081e8000c101908 */
[----:B------:R0:W-:Y:S04]  /*1d10*/  STG.E desc[UR8][R2.64+0x400004], R13 ;  /* 0x4000040d02007986 */ /* 0x0001e8000c101908 */
[----:B------:R0:W-:Y:S04]  /*1d20*/  STG.E desc[UR8][R2.64+0x400008], R14 ;  /* 0x4000080e02007986 */ /* 0x0001e8000c101908 */
[----:B------:R0:W-:Y:S04]  /*1d30*/  STG.E desc[UR8][R2.64+0x40000c], R15 ;  /* 0x40000c0f02007986 */ /* 0x0001e8000c101908 */
[----:B----4-:R0:W-:Y:S04]  /*1d40*/  STG.E desc[UR8][R2.64+0x10], R16 ;  /* 0x0000101002007986 */ /* 0x0101e8000c101908 */
[----:B------:R0:W-:Y:S04]  /*1d50*/  STG.E desc[UR8][R2.64+0x14], R17 ;  /* 0x0000141102007986 */ /* 0x0001e8000c101908 */
[----:B------:R0:W-:Y:S04]  /*1d60*/  STG.E desc[UR8][R2.64+0x18], R18 ;  /* 0x0000181202007986 */ /* 0x0001e8000c101908 */
[----:B------:R0:W-:Y:S04]  /*1d70*/  STG.E desc[UR8][R2.64+0x1c], R19 ;  /* 0x00001c1302007986 */ /* 0x0001e8000c101908 */
[----:B-----5:R0:W-:Y:S04]  /*1d80*/  STG.E desc[UR8][R2.64+0x400010], R20 ;  /* 0x4000101402007986 */ /* 0x0201e8000c101908 */
[----:B------:R0:W-:Y:S04]  /*1d90*/  STG.E desc[UR8][R2.64+0x400014], R21 ;  /* 0x4000141502007986 */ /* 0x0001e8000c101908 */
        /* <DEDUP_REMOVED lines=17> */
[----:B------:R0:W-:Y:S01]  /*1eb0*/  STG.E desc[UR8][R2.64+0x40003c], R39 ;  /* 0x40003c2702007986 */ /* 0x0001e2000c101908 */
[----:B------:R-:W-:Y:S05]  /*1ec0*/  BRA.U UP0, `(.L_x_3) ;  /* 0xfffffffd00487547 */ /* 0x000fea000b83ffff */
[----:B------:R-:W-:Y:S05]  /*1ed0*/  EXIT ;  /* 0x000000000000794d */ /* 0x000fea0003800000 */
.L_x_4:
[----:B------:R-:W-:-:S00]  /*1ee0*/  BRA `(.L_x_4) ;  /* 0xfffffffc00fc7947 */ /* 0x000fc0000383ffff */
[----:B------:R-:W-:-:S00]  /*1ef0*/  NOP ;  /* 0x0000000000007918 */ /* 0x000fc00000000000 */
        /* <DEDUP_REMOVED lines=8> */
.L_x_5:


//--------------------- .nv.shared.mymatmul_kernel0 --------------------------
	.section	.nv.shared.mymatmul_kernel0,"aw",@nobits
	.sectionflags	@""
	.align	4
.nv.shared.mymatmul_kernel0:
	.zero		13312


//--------------------- .nv.shared.reserved.0     --------------------------
	.section	.nv.shared.reserved.0,"aw",@nobits
	.weak		__nv_reservedSMEM_offset_0_alias
	.size		__nv_reservedSMEM_offset_0_alias, 0, 64
	.other		__nv_reservedSMEM_offset_0_alias,@"STO_CUDA_RESERVED_SHARED STV_DEFAULT"
__nv_reservedSMEM_offset_0_alias:
	.zero		0
	.zero		64


//--------------------- .nv.constant0.mymatmul_kernel0 --------------------------
	.section	.nv.constant0.mymatmul_kernel0,"a",@progbits
	.sectionflags	@""
	.align	4
.nv.constant0.mymatmul_kernel0:
	.zero		920


//--------------------- SYMBOLS --------------------------

	.type		.nv.reservedSmem.offset0,@object
	.size		.nv.reservedSmem.offset0,0x4
	.type		.nv.reservedSmem.cap,@object
	.size		.nv.reservedSmem.cap,0x4
